//
// Generated by NVIDIA NVVM Compiler
//
// Compiler Build ID: CL-36424714
// Cuda compilation tools, release 13.0, V13.0.88
// Based on NVVM 20.0.0
//

.version 9.0
.target sm_100
.address_size 64

	// .globl	_Z16gpuSelectionSortPi
// _ZZ16gpuSelectionSortPiE4temp has been demoted

.visible .entry _Z16gpuSelectionSortPi(
	.param .u64 .ptr .align 1 _Z16gpuSelectionSortPi_param_0
)
{
	.reg .pred 	%p<32>;
	.reg .b32 	%r<71>;
	.reg .b64 	%rd<13>;
	// demoted variable
	.shared .align 4 .b8 _ZZ16gpuSelectionSortPiE4temp[4000];
	ld.param.u64 	%rd7, [_Z16gpuSelectionSortPi_param_0];
	cvta.to.global.u64 	%rd1, %rd7;
	mov.u32 	%r28, %tid.x;
	mov.u32 	%r29, %ctaid.x;
	mad.lo.s32 	%r1, %r29, 500, %r28;
	bar.sync 	0;
	shl.b32 	%r2, %r1, 1;
	shl.b32 	%r30, %r1, 3;
	mov.u32 	%r31, _ZZ16gpuSelectionSortPiE4temp;
	add.s32 	%r3, %r31, %r30;
	shl.b32 	%r32, %r1, 2;
	sub.s32 	%r4, %r3, %r32;
	add.s64 	%rd2, %rd1, 16;
	mov.b32 	%r67, 0;
$L__BB0_1:
	add.s32 	%r6, %r67, %r2;
	setp.lt.s32 	%p1, %r6, 1000;
	@%p1 bra 	$L__BB0_3;
	ld.global.u32 	%r68, [%rd1+3996];
	st.shared.u32 	[%r3], %r68;
	bra.uni 	$L__BB0_6;
$L__BB0_3:
	mul.wide.s32 	%rd8, %r6, 4;
	add.s64 	%rd3, %rd1, %rd8;
	ld.global.u32 	%r33, [%rd3];
	st.shared.u32 	[%r3], %r33;
	setp.ne.s32 	%p2, %r6, 999;
	@%p2 bra 	$L__BB0_5;
	ld.global.u32 	%r68, [%rd1+3996];
	bra.uni 	$L__BB0_6;
$L__BB0_5:
	ld.global.u32 	%r68, [%rd3+4];
$L__BB0_6:
	setp.gt.s32 	%p3, %r1, 499;
	st.shared.u32 	[%r3+4], %r68;
	bar.sync 	0;
	bar.sync 	0;
	@%p3 bra 	$L__BB0_9;
	ld.shared.u32 	%r34, [%r4];
	ld.shared.u32 	%r11, [%r4+2000];
	setp.lt.s32 	%p4, %r34, %r11;
	@%p4 bra 	$L__BB0_9;
	st.shared.u32 	[%r4], %r11;
$L__BB0_9:
	setp.gt.s32 	%p5, %r1, 249;
	bar.sync 	0;
	@%p5 bra 	$L__BB0_12;
	ld.shared.u32 	%r35, [%r4];
	ld.shared.u32 	%r12, [%r4+1000];
	setp.lt.s32 	%p6, %r35, %r12;
	@%p6 bra 	$L__BB0_12;
	st.shared.u32 	[%r4], %r12;
$L__BB0_12:
	setp.gt.s32 	%p7, %r1, 124;
	bar.sync 	0;
	@%p7 bra 	$L__BB0_15;
	ld.shared.u32 	%r36, [%r4];
	ld.shared.u32 	%r13, [%r4+500];
	setp.lt.s32 	%p8, %r36, %r13;
	@%p8 bra 	$L__BB0_15;
	st.shared.u32 	[%r4], %r13;
$L__BB0_15:
	setp.gt.s32 	%p9, %r1, 61;
	bar.sync 	0;
	@%p9 bra 	$L__BB0_18;
	ld.shared.u32 	%r37, [%r4];
	ld.shared.u32 	%r14, [%r4+248];
	setp.lt.s32 	%p10, %r37, %r14;
	@%p10 bra 	$L__BB0_18;
	st.shared.u32 	[%r4], %r14;
$L__BB0_18:
	setp.gt.s32 	%p11, %r1, 30;
	bar.sync 	0;
	@%p11 bra 	$L__BB0_21;
	ld.shared.u32 	%r38, [%r4];
	ld.shared.u32 	%r15, [%r4+124];
	setp.lt.s32 	%p12, %r38, %r15;
	@%p12 bra 	$L__BB0_21;
	st.shared.u32 	[%r4], %r15;
$L__BB0_21:
	setp.gt.s32 	%p13, %r1, 14;
	bar.sync 	0;
	@%p13 bra 	$L__BB0_24;
	ld.shared.u32 	%r39, [%r4];
	ld.shared.u32 	%r16, [%r4+60];
	setp.lt.s32 	%p14, %r39, %r16;
	@%p14 bra 	$L__BB0_24;
	st.shared.u32 	[%r4], %r16;
$L__BB0_24:
	setp.gt.s32 	%p15, %r1, 6;
	bar.sync 	0;
	@%p15 bra 	$L__BB0_27;
	ld.shared.u32 	%r40, [%r4];
	ld.shared.u32 	%r17, [%r4+28];
	setp.lt.s32 	%p16, %r40, %r17;
	@%p16 bra 	$L__BB0_27;
	st.shared.u32 	[%r4], %r17;
$L__BB0_27:
	setp.gt.s32 	%p17, %r1, 2;
	bar.sync 	0;
	@%p17 bra 	$L__BB0_30;
	ld.shared.u32 	%r41, [%r4];
	ld.shared.u32 	%r18, [%r4+12];
	setp.lt.s32 	%p18, %r41, %r18;
	@%p18 bra 	$L__BB0_30;
	st.shared.u32 	[%r4], %r18;
$L__BB0_30:
	setp.gt.s32 	%p19, %r1, 0;
	bar.sync 	0;
	@%p19 bra 	$L__BB0_33;
	ld.shared.u32 	%r42, [%r4];
	ld.shared.u32 	%r19, [%r4+4];
	setp.lt.s32 	%p20, %r42, %r19;
	@%p20 bra 	$L__BB0_33;
	st.shared.u32 	[%r4], %r19;
$L__BB0_33:
	mov.b32 	%r69, 0;
	ld.shared.u32 	%r20, [_ZZ16gpuSelectionSortPiE4temp];
	mov.u64 	%rd12, %rd2;
	mov.u32 	%r70, %r67;
$L__BB0_34:
	ld.global.u32 	%r44, [%rd12+-16];
	setp.eq.s32 	%p21, %r44, %r20;
	selp.b32 	%r45, %r69, %r70, %p21;
	ld.global.u32 	%r46, [%rd12+-12];
	setp.eq.s32 	%p22, %r46, %r20;
	add.s32 	%r47, %r69, 1;
	selp.b32 	%r48, %r47, %r45, %p22;
	ld.global.u32 	%r49, [%rd12+-8];
	setp.eq.s32 	%p23, %r49, %r20;
	add.s32 	%r50, %r69, 2;
	selp.b32 	%r51, %r50, %r48, %p23;
	ld.global.u32 	%r52, [%rd12+-4];
	setp.eq.s32 	%p24, %r52, %r20;
	add.s32 	%r53, %r69, 3;
	selp.b32 	%r54, %r53, %r51, %p24;
	ld.global.u32 	%r55, [%rd12];
	setp.eq.s32 	%p25, %r55, %r20;
	add.s32 	%r56, %r69, 4;
	selp.b32 	%r57, %r56, %r54, %p25;
	ld.global.u32 	%r58, [%rd12+4];
	setp.eq.s32 	%p26, %r58, %r20;
	add.s32 	%r59, %r69, 5;
	selp.b32 	%r60, %r59, %r57, %p26;
	ld.global.u32 	%r61, [%rd12+8];
	setp.eq.s32 	%p27, %r61, %r20;
	add.s32 	%r62, %r69, 6;
	selp.b32 	%r63, %r62, %r60, %p27;
	ld.global.u32 	%r64, [%rd12+12];
	setp.eq.s32 	%p28, %r64, %r20;
	add.s32 	%r65, %r69, 7;
	selp.b32 	%r70, %r65, %r63, %p28;
	add.s64 	%rd12, %rd12, 32;
	add.s32 	%r69, %r69, 8;
	setp.ne.s32 	%p29, %r69, 1000;
	@%p29 bra 	$L__BB0_34;
	mul.wide.u32 	%rd9, %r67, 4;
	add.s64 	%rd6, %rd1, %rd9;
	ld.global.u32 	%r25, [%rd6];
	setp.gt.s32 	%p30, %r20, %r25;
	@%p30 bra 	$L__BB0_37;
	mul.wide.u32 	%rd10, %r70, 4;
	add.s64 	%rd11, %rd1, %rd10;
	ld.global.u32 	%r66, [%rd11];
	st.global.u32 	[%rd6], %r66;
	st.global.u32 	[%rd11], %r25;
$L__BB0_37:
	add.s32 	%r67, %r67, 1;
	setp.ne.s32 	%p31, %r67, 1000;
	@%p31 bra 	$L__BB0_1;
	bar.sync 	0;
	ret;

}


// ===== COMPILED SASS (sm_100) =====

	.target	sm_100

	.elftype	@"ET_EXEC"


//--------------------- .note.nv.tkinfo           --------------------------
	.section	.note.nv.tkinfo,"",@"SHT_NOTE"
	.sectionflags	@"SHF_NOTE_NV_TKINFO"
	.tkinfo
        /*0018*/ 	.word	0x00000002
        /*0030*/ 	.string	""
        /*0030*/ 	.string	"ptxas"
        /*0030*/ 	.string	"Cuda compilation tools, release 13.0, V13.0.88"
        /*0030*/ 	.string	"Build cuda_13.0.r13.0/compiler.36424714_0"
        /*0030*/ 	.string	"-arch sm_100 -m 64 "



//--------------------- .note.nv.cuinfo           --------------------------
	.section	.note.nv.cuinfo,"",@"SHT_NOTE"
	.sectionflags	@"SHF_NOTE_NV_CUINFO"
        /*0018*/ 	.short	0x0002
        /*001a*/ 	.short	0x0064
        /*001c*/ 	.short	0x0082
	.zero		2


//--------------------- .nv.info                  --------------------------
	.section	.nv.info,"",@"SHT_CUDA_INFO"
	.align	4


	//----- nvinfo : EIATTR_REGCOUNT
	.align		4
        /*0000*/ 	.byte	0x04, 0x2f
        /*0002*/ 	.short	(.L_1 - .L_0)
	.align		4
.L_0:
        /*0004*/ 	.word	index@(_Z16gpuSelectionSortPi)
        /*0008*/ 	.word	0x00000020


	//----- nvinfo : EIATTR_FRAME_SIZE
	.align		4
.L_1:
        /*000c*/ 	.byte	0x04, 0x11
        /*000e*/ 	.short	(.L_3 - .L_2)
	.align		4
.L_2:
        /*0010*/ 	.word	index@(_Z16gpuSelectionSortPi)
        /*0014*/ 	.word	0x00000000


	//----- nvinfo : EIATTR_MIN_STACK_SIZE
	.align		4
.L_3:
        /*0018*/ 	.byte	0x04, 0x12
        /*001a*/ 	.short	(.L_5 - .L_4)
	.align		4
.L_4:
        /*001c*/ 	.word	index@(_Z16gpuSelectionSortPi)
        /*0020*/ 	.word	0x00000000
.L_5:


//--------------------- .nv.compat                --------------------------
	.section	.nv.compat,"",@"SHT_CUDA_COMPAT_INFO"
	.align	4
        /*0000*/ 	.byte	0x02, 0x09, 0x00, 0x00, 0x02, 0x02, 0x01, 0x00, 0x02, 0x05, 0x05, 0x00, 0x03, 0x07, 0x01, 0x01
        /*0010*/ 	.byte	0x02, 0x03, 0x00, 0x00, 0x02, 0x06, 0x01, 0x00, 0x04, 0x0b, 0x08, 0x00, 0x09, 0x00, 0x00, 0x00
        /*0020*/ 	.byte	0x00, 0x00, 0x00, 0x00


//--------------------- .nv.info._Z16gpuSelectionSortPi --------------------------
	.section	.nv.info._Z16gpuSelectionSortPi,"",@"SHT_CUDA_INFO"
	.sectionflags	@""
	.align	4


	//----- nvinfo : EIATTR_CUDA_API_VERSION
	.align		4
        /*0000*/ 	.byte	0x04, 0x37
        /*0002*/ 	.short	(.L_7 - .L_6)
.L_6:
        /*0004*/ 	.word	0x00000082


	//----- nvinfo : EIATTR_KPARAM_INFO
	.align		4
.L_7:
        /*0008*/ 	.byte	0x04, 0x17
        /*000a*/ 	.short	(.L_9 - .L_8)
.L_8:
        /*000c*/ 	.word	0x00000000
        /*0010*/ 	.short	0x0000
        /*0012*/ 	.short	0x0000
        /*0014*/ 	.byte	0x00, 0xf5, 0x21, 0x00


	//----- nvinfo : EIATTR_SPARSE_MMA_MASK
	.align		4
.L_9:
        /*0018*/ 	.byte	0x03, 0x50
        /*001a*/ 	.short	0x0000


	//----- nvinfo : EIATTR_MAXREG_COUNT
	.align		4
        /*001c*/ 	.byte	0x03, 0x1b
        /*001e*/ 	.short	0x00ff


	//----- nvinfo : EIATTR_NUM_BARRIERS
	.align		4
        /*0020*/ 	.byte	0x02, 0x4c
        /*0022*/ 	.byte	0x01
	.zero		1


	//----- nvinfo : EIATTR_MERCURY_ISA_VERSION
	.align		4
        /*0024*/ 	.byte	0x03, 0x5f
        /*0026*/ 	.short	0x0101


	//----- nvinfo : EIATTR_VRC_CTA_INIT_COUNT
	.align		4
        /*0028*/ 	.byte	0x02, 0x4a
	.zero		1
	.zero		1


	//----- nvinfo : EIATTR_EXIT_INSTR_OFFSETS
	.align		4
        /*002c*/ 	.byte	0x04, 0x1c
        /*002e*/ 	.short	(.L_11 - .L_10)


	//   ....[0]....
.L_10:
        /*0030*/ 	.word	0x00001050


	//----- nvinfo : EIATTR_CRS_STACK_SIZE
	.align		4
.L_11:
        /*0034*/ 	.byte	0x04, 0x1e
        /*0036*/ 	.short	(.L_13 - .L_12)
.L_12:
        /*0038*/ 	.word	0x00000000


	//----- nvinfo : EIATTR_CBANK_PARAM_SIZE
	.align		4
.L_13:
        /*003c*/ 	.byte	0x03, 0x19
        /*003e*/ 	.short	0x0008


	//----- nvinfo : EIATTR_PARAM_CBANK
	.align		4
        /*0040*/ 	.byte	0x04, 0x0a
        /*0042*/ 	.short	(.L_15 - .L_14)
	.align		4
.L_14:
        /*0044*/ 	.word	index@(.nv.constant0._Z16gpuSelectionSortPi)
        /*0048*/ 	.short	0x0380
        /*004a*/ 	.short	0x0008


	//----- nvinfo : EIATTR_SW_WAR
	.align		4
.L_15:
        /*004c*/ 	.byte	0x04, 0x36
        /*004e*/ 	.short	(.L_17 - .L_16)
.L_16:
        /*0050*/ 	.word	0x00000008
.L_17:


//--------------------- .nv.callgraph             --------------------------
	.section	.nv.callgraph,"",@"SHT_CUDA_CALLGRAPH"
	.align	4
	.sectionentsize	8
	.align		4
        /*0000*/ 	.word	0x00000000
	.align		4
        /*0004*/ 	.word	0xffffffff
	.align		4
        /*0008*/ 	.word	0x00000000
	.align		4
        /*000c*/ 	.word	0xfffffffe
	.align		4
        /*0010*/ 	.word	0x00000000
	.align		4
        /*0014*/ 	.word	0xfffffffd
	.align		4
        /*0018*/ 	.word	0x00000000
	.align		4
        /*001c*/ 	.word	0xfffffffc


//--------------------- .text._Z16gpuSelectionSortPi --------------------------
	.section	.text._Z16gpuSelectionSortPi,"ax",@progbits
	.align	128
        .global         _Z16gpuSelectionSortPi
        .type           _Z16gpuSelectionSortPi,@function
        .size           _Z16gpuSelectionSortPi,(.L_x_25 - _Z16gpuSelectionSortPi)
        .other          _Z16gpuSelectionSortPi,@"STO_CUDA_ENTRY STV_DEFAULT"
_Z16gpuSelectionSortPi:
.text._Z16gpuSelectionSortPi:
[----:B------:R-:W-:Y:S01]  /*0000*/  LDC R1, c[0x0][0x37c] ;  /* 0x0000df00ff017b82 */ /* 0x000fe20000000800 */
[----:B------:R-:W0:Y:S07]  /*0010*/  S2R R4, SR_TID.X ;  /* 0x0000000000047919 */ /* 0x000e2e0000002100 */
[----:B------:R-:W1:Y:S01]  /*0020*/  S2UR UR5, SR_CgaCtaId ;  /* 0x00000000000579c3 */ /* 0x000e620000008800 */
[----:B------:R-:W2:Y:S01]  /*0030*/  LDCU.64 UR6, c[0x0][0x380] ;  /* 0x00007000ff0677ac */ /* 0x000ea20008000a00 */
[----:B------:R-:W-:Y:S01]  /*0040*/  IMAD.MOV.U32 R7, RZ, RZ, RZ ;  /* 0x000000ffff077224 */ /* 0x000fe200078e00ff */
[----:B------:R-:W0:Y:S01]  /*0050*/  S2R R3, SR_CTAID.X ;  /* 0x0000000000037919 */ /* 0x000e220000002500 */
[----:B------:R-:W-:Y:S01]  /*0060*/  UMOV UR4, 0x400 ;  /* 0x0000040000047882 */ /* 0x000fe20000000000 */
[----:B------:R-:W3:Y:S01]  /*0070*/  LDCU.64 UR8, c[0x0][0x358] ;  /* 0x00006b00ff0877ac */ /* 0x000ee20008000a00 */
[----:B-1----:R-:W-:-:S02]  /*0080*/  ULEA UR4, UR5, UR4, 0x18 ;  /* 0x0000000405047291 */ /* 0x002fc4000f8ec0ff */
[----:B--2---:R-:W-:-:S04]  /*0090*/  UIADD3 UR5, UP0, UPT, UR6, 0x10, URZ ;  /* 0x0000001006057890 */ /* 0x004fc8000ff1e0ff */
[----:B------:R-:W-:Y:S01]  /*00a0*/  UIADD3.X UR6, UPT, UPT, URZ, UR7, URZ, UP0, !UPT ;  /* 0x00000007ff067290 */ /* 0x000fe200087fe4ff */
[----:B0-----:R-:W-:-:S05]  /*00b0*/  IMAD R4, R3, 0x1f4, R4 ;  /* 0x000001f403047824 */ /* 0x001fca00078e0204 */
[----:B------:R-:W-:-:S05]  /*00c0*/  LEA R5, R4, UR4, 0x3 ;  /* 0x0000000404057c11 */ /* 0x000fca000f8e18ff */
[----:B------:R-:W-:Y:S01]  /*00d0*/  IMAD R6, R4, -0x4, R5 ;  /* 0xfffffffc04067824 */ /* 0x000fe200078e0205 */
[----:B---3--:R-:W-:Y:S06]  /*00e0*/  BAR.SYNC.DEFER_BLOCKING 0x0 ;  /* 0x0000000000007b1d */ /* 0x008fec0000010000 */
.L_x_23:
[----:B0-----:R-:W-:Y:S01]  /*00f0*/  IMAD R11, R4, 0x2, R7 ;  /* 0x00000002040b7824 */ /* 0x001fe200078e0207 */
[----:B------:R-:W-:Y:S04]  /*0100*/  BSSY.RECONVERGENT B0, `(.L_x_0) ;  /* 0x000000f000007945 */ /* 0x000fe80003800200 */
[----:B------:R-:W-:-:S13]  /*0110*/  ISETP.GE.AND P0, PT, R11, 0x3e8, PT ;  /* 0x000003e80b00780c */ /* 0x000fda0003f06270 */
[----:B------:R-:W-:Y:S05]  /*0120*/  @!P0 BRA `(.L_x_1) ;  /* 0x0000000000108947 */ /* 0x000fea0003800000 */
[----:B------:R-:W0:Y:S02]  /*0130*/  LDC.64 R2, c[0x0][0x380] ;  /* 0x0000e000ff027b82 */ /* 0x000e240000000a00 */
[----:B0-----:R-:W2:Y:S04]  /*0140*/  LDG.E R0, desc[UR8][R2.64+0xf9c] ;  /* 0x000f9c0802007981 */ /* 0x001ea8000c1e1900 */
[----:B--2---:R0:W-:Y:S01]  /*0150*/  STS [R5], R0 ;  /* 0x0000000005007388 */ /* 0x0041e20000000800 */
[----:B------:R-:W-:Y:S05]  /*0160*/  BRA `(.L_x_2) ;  /* 0x0000000000207947 */ /* 0x000fea0003800000 */
.L_x_1:
[----:B------:R-:W-:Y:S01]  /*0170*/  ISETP.NE.AND P0, PT, R11, 0x3e7, PT ;  /* 0x000003e70b00780c */ /* 0x000fe20003f05270 */
[----:B------:R-:W0:-:S12]  /*0180*/  LDC.64 R2, c[0x0][0x380] ;  /* 0x0000e000ff027b82 */ /* 0x000e180000000a00 */
[----:B------:R-:W1:Y:S02]  /*0190*/  @!P0 LDC.64 R8, c[0x0][0x380] ;  /* 0x0000e000ff088b82 */ /* 0x000e640000000a00 */
[----:B-1----:R1:W5:Y:S01]  /*01a0*/  @!P0 LDG.E R0, desc[UR8][R8.64+0xf9c] ;  /* 0x000f9c0808008981 */ /* 0x002362000c1e1900 */
[----:B0-----:R-:W-:-:S05]  /*01b0*/  IMAD.WIDE R2, R11, 0x4, R2 ;  /* 0x000000040b027825 */ /* 0x001fca00078e0202 */
[----:B------:R-:W2:Y:S04]  /*01c0*/  LDG.E R10, desc[UR8][R2.64] ;  /* 0x00000008020a7981 */ /* 0x000ea8000c1e1900 */
[----:B------:R1:W5:Y:S04]  /*01d0*/  @P0 LDG.E R0, desc[UR8][R2.64+0x4] ;  /* 0x0000040802000981 */ /* 0x000368000c1e1900 */
[----:B--2---:R1:W-:Y:S02]  /*01e0*/  STS [R5], R10 ;  /* 0x0000000a05007388 */ /* 0x0043e40000000800 */
.L_x_2:
[----:B------:R-:W-:Y:S05]  /*01f0*/  BSYNC.RECONVERGENT B0 ;  /* 0x0000000000007941 */ /* 0x000fea0003800200 */
.L_x_0:
[----:B-----5:R2:W-:Y:S01]  /*0200*/  STS [R5+0x4], R0 ;  /* 0x0000040005007388 */ /* 0x0205e20000000800 */
[C---:B------:R-:W-:Y:S01]  /*0210*/  ISETP.GT.AND P0, PT, R4.reuse, 0x1f3, PT ;  /* 0x000001f30400780c */ /* 0x040fe20003f04270 */
[----:B------:R-:W-:Y:S01]  /*0220*/  BSSY.RECONVERGENT B0, `(.L_x_3) ;  /* 0x000000e000007945 */ /* 0x000fe20003800200 */
[----:B------:R-:W-:Y:S08]  /*0230*/  BAR.SYNC.DEFER_BLOCKING 0x0 ;  /* 0x0000000000007b1d */ /* 0x000ff00000010000 */
[----:B------:R-:W-:Y:S01]  /*0240*/  BAR.SYNC.DEFER_BLOCKING 0x0 ;  /* 0x0000000000007b1d */ /* 0x000fe20000010000 */
[----:B------:R-:W-:-:S02]  /*0250*/  ISETP.GT.AND P6, PT, R4, 0xf9, PT ;  /* 0x000000f90400780c */ /* 0x000fc40003fc4270 */
[C---:B------:R-:W-:Y:S02]  /*0260*/  ISETP.GT.AND P5, PT, R4.reuse, 0x7c, PT ;  /* 0x0000007c0400780c */ /* 0x040fe40003fa4270 */
[C---:B------:R-:W-:Y:S02]  /*0270*/  ISETP.GT.AND P4, PT, R4.reuse, 0x3d, PT ;  /* 0x0000003d0400780c */ /* 0x040fe40003f84270 */
[C---:B------:R-:W-:Y:S02]  /*0280*/  ISETP.GT.AND P3, PT, R4.reuse, 0x1e, PT ;  /* 0x0000001e0400780c */ /* 0x040fe40003f64270 */
[C---:B------:R-:W-:Y:S02]  /*0290*/  ISETP.GT.AND P2, PT, R4.reuse, 0xe, PT ;  /* 0x0000000e0400780c */ /* 0x040fe40003f44270 */
[----:B------:R-:W-:Y:S01]  /*02a0*/  ISETP.GT.AND P1, PT, R4, 0x6, PT ;  /* 0x000000060400780c */ /* 0x000fe20003f24270 */
[----:B--2---:R-:W-:-:S12]  /*02b0*/  @P0 BRA `(.L_x_4) ;  /* 0x0000000000100947 */ /* 0x004fd80003800000 */
[----:B0-----:R-:W-:Y:S04]  /*02c0*/  LDS R0, [R6] ;  /* 0x0000000006007984 */ /* 0x001fe80000000800 */
[----:B-1----:R-:W0:Y:S02]  /*02d0*/  LDS R3, [R6+0x7d0] ;  /* 0x0007d00006037984 */ /* 0x002e240000000800 */
[----:B0-----:R-:W-:-:S13]  /*02e0*/  ISETP.GE.AND P0, PT, R0, R3, PT ;  /* 0x000000030000720c */ /* 0x001fda0003f06270 */
[----:B------:R2:W-:Y:S02]  /*02f0*/  @P0 STS [R6], R3 ;  /* 0x0000000306000388 */ /* 0x0005e40000000800 */
.L_x_4:
[----:B------:R-:W-:Y:S05]  /*0300*/  BSYNC.RECONVERGENT B0 ;  /* 0x0000000000007941 */ /* 0x000fea0003800200 */
.L_x_3:
[----:B------:R-:W-:Y:S01]  /*0310*/  BAR.SYNC.DEFER_BLOCKING 0x0 ;  /* 0x0000000000007b1d */ /* 0x000fe20000010000 */
[----:B------:R-:W-:-:S05]  /*0320*/  ISETP.GT.AND P0, PT, R4, 0x2, PT ;  /* 0x000000020400780c */ /* 0x000fca0003f04270 */
[----:B------:R-:W-:Y:S04]  /*0330*/  BSSY.RECONVERGENT B0, `(.L_x_5) ;  /* 0x0000006000007945 */ /* 0x000fe80003800200 */
[----:B------:R-:W-:Y:S05]  /*0340*/  @P6 BRA `(.L_x_6) ;  /* 0x0000000000106947 */ /* 0x000fea0003800000 */
[----:B0-----:R-:W-:Y:S04]  /*0350*/  LDS R0, [R6] ;  /* 0x0000000006007984 */ /* 0x001fe80000000800 */
[----:B-12---:R-:W0:Y:S02]  /*0360*/  LDS R3, [R6+0x3e8] ;  /* 0x0003e80006037984 */ /* 0x006e240000000800 */
[----:B0-----:R-:W-:-:S13]  /*0370*/  ISETP.GE.AND P6, PT, R0, R3, PT ;  /* 0x000000030000720c */ /* 0x001fda0003fc6270 */
[----:B------:R3:W-:Y:S02]  /*0380*/  @P6 STS [R6], R3 ;  /* 0x0000000306006388 */ /* 0x0007e40000000800 */
.L_x_6:
[----:B------:R-:W-:Y:S05]  /*0390*/  BSYNC.RECONVERGENT B0 ;  /* 0x0000000000007941 */ /* 0x000fea0003800200 */
.L_x_5:
[----:B------:R-:W-:Y:S01]  /*03a0*/  BAR.SYNC.DEFER_BLOCKING 0x0 ;  /* 0x0000000000007b1d */ /* 0x000fe20000010000 */
[----:B------:R-:W-:-:S05]  /*03b0*/  ISETP.GT.AND P6, PT, R4, RZ, PT ;  /* 0x000000ff0400720c */ /* 0x000fca0003fc4270 */
[----:B------:R-:W-:Y:S04]  /*03c0*/  BSSY.RECONVERGENT B0, `(.L_x_7) ;  /* 0x0000006000007945 */ /* 0x000fe80003800200 */
[----:B------:R-:W-:Y:S05]  /*03d0*/  @P5 BRA `(.L_x_8) ;  /* 0x0000000000105947 */ /* 0x000fea0003800000 */
[----:B0-----:R-:W-:Y:S04]  /*03e0*/  LDS R0, [R6] ;  /* 0x0000000006007984 */ /* 0x001fe80000000800 */
[----:B-123--:R-:W0:Y:S02]  /*03f0*/  LDS R3, [R6+0x1f4] ;  /* 0x0001f40006037984 */ /* 0x00ee240000000800 */
[----:B0-----:R-:W-:-:S13]  /*0400*/  ISETP.GE.AND P5, PT, R0, R3, PT ;  /* 0x000000030000720c */ /* 0x001fda0003fa6270 */
[----:B------:R4:W-:Y:S02]  /*0410*/  @P5 STS [R6], R3 ;  /* 0x0000000306005388 */ /* 0x0009e40000000800 */
.L_x_8:
[----:B------:R-:W-:Y:S05]  /*0420*/  BSYNC.RECONVERGENT B0 ;  /* 0x0000000000007941 */ /* 0x000fea0003800200 */
.L_x_7:
[----:B------:R-:W-:Y:S06]  /*0430*/  BAR.SYNC.DEFER_BLOCKING 0x0 ;  /* 0x0000000000007b1d */ /* 0x000fec0000010000 */
[----:B------:R-:W-:Y:S04]  /*0440*/  BSSY.RECONVERGENT B0, `(.L_x_9) ;  /* 0x0000006000007945 */ /* 0x000fe80003800200 */
[----:B------:R-:W-:Y:S05]  /*0450*/  @P4 BRA `(.L_x_10) ;  /* 0x0000000000104947 */ /* 0x000fea0003800000 */
[----:B0-----:R-:W-:Y:S04]  /*0460*/  LDS R0, [R6] ;  /* 0x0000000006007984 */ /* 0x001fe80000000800 */
[----:B-1234-:R-:W0:Y:S02]  /*0470*/  LDS R3, [R6+0xf8] ;  /* 0x0000f80006037984 */ /* 0x01ee240000000800 */
[----:B0-----:R-:W-:-:S13]  /*0480*/  ISETP.GE.AND P4, PT, R0, R3, PT ;  /* 0x000000030000720c */ /* 0x001fda0003f86270 */
[----:B------:R0:W-:Y:S02]  /*0490*/  @P4 STS [R6], R3 ;  /* 0x0000000306004388 */ /* 0x0001e40000000800 */
.L_x_10:
[----:B------:R-:W-:Y:S05]  /*04a0*/  BSYNC.RECONVERGENT B0 ;  /* 0x0000000000007941 */ /* 0x000fea0003800200 */
.L_x_9:
[----:B------:R-:W-:Y:S06]  /*04b0*/  BAR.SYNC.DEFER_BLOCKING 0x0 ;  /* 0x0000000000007b1d */ /* 0x000fec0000010000 */
[----:B------:R-:W-:Y:S04]  /*04c0*/  BSSY.RECONVERGENT B0, `(.L_x_11) ;  /* 0x0000006000007945 */ /* 0x000fe80003800200 */
[----:B------:R-:W-:Y:S05]  /*04d0*/  @P3 BRA `(.L_x_12) ;  /* 0x0000000000103947 */ /* 0x000fea0003800000 */
[----:B0-----:R-:W-:Y:S04]  /*04e0*/  LDS R0, [R6] ;  /* 0x0000000006007984 */ /* 0x001fe80000000800 */
[----:B-1234-:R-:W0:Y:S02]  /*04f0*/  LDS R3, [R6+0x7c] ;  /* 0x00007c0006037984 */ /* 0x01ee240000000800 */
[----:B0-----:R-:W-:-:S13]  /*0500*/  ISETP.GE.AND P3, PT, R0, R3, PT ;  /* 0x000000030000720c */ /* 0x001fda0003f66270 */
[----:B------:R0:W-:Y:S02]  /*0510*/  @P3 STS [R6], R3 ;  /* 0x0000000306003388 */ /* 0x0001e40000000800 */
.L_x_12:
[----:B------:R-:W-:Y:S05]  /*0520*/  BSYNC.RECONVERGENT B0 ;  /* 0x0000000000007941 */ /* 0x000fea0003800200 */
.L_x_11:
[----:B------:R-:W-:Y:S06]  /*0530*/  BAR.SYNC.DEFER_BLOCKING 0x0 ;  /* 0x0000000000007b1d */ /* 0x000fec0000010000 */
[----:B------:R-:W-:Y:S04]  /*0540*/  BSSY.RECONVERGENT B0, `(.L_x_13) ;  /* 0x0000006000007945 */ /* 0x000fe80003800200 */
[----:B------:R-:W-:Y:S05]  /*0550*/  @P2 BRA `(.L_x_14) ;  /* 0x0000000000102947 */ /* 0x000fea0003800000 */
[----:B0-----:R-:W-:Y:S04]  /*0560*/  LDS R0, [R6] ;  /* 0x0000000006007984 */ /* 0x001fe80000000800 */
[----:B-1234-:R-:W0:Y:S02]  /*0570*/  LDS R3, [R6+0x3c] ;  /* 0x00003c0006037984 */ /* 0x01ee240000000800 */
[----:B0-----:R-:W-:-:S13]  /*0580*/  ISETP.GE.AND P2, PT, R0, R3, PT ;  /* 0x000000030000720c */ /* 0x001fda0003f46270 */
[----:B------:R0:W-:Y:S02]  /*0590*/  @P2 STS [R6], R3 ;  /* 0x0000000306002388 */ /* 0x0001e40000000800 */
.L_x_14:
[----:B------:R-:W-:Y:S05]  /*05a0*/  BSYNC.RECONVERGENT B0 ;  /* 0x0000000000007941 */ /* 0x000fea0003800200 */
.L_x_13:
[----:B------:R-:W-:Y:S06]  /*05b0*/  BAR.SYNC.DEFER_BLOCKING 0x0 ;  /* 0x0000000000007b1d */ /* 0x000fec0000010000 */
[----:B------:R-:W-:Y:S04]  /*05c0*/  BSSY.RECONVERGENT B0, `(.L_x_15) ;  /* 0x0000006000007945 */ /* 0x000fe80003800200 */
[----:B------:R-:W-:Y:S05]  /*05d0*/  @P1 BRA `(.L_x_16) ;  /* 0x0000000000101947 */ /* 0x000fea0003800000 */
[----:B0-----:R-:W-:Y:S04]  /*05e0*/  LDS R0, [R6] ;  /* 0x0000000006007984 */ /* 0x001fe80000000800 */
[----:B-1234-:R-:W0:Y:S02]  /*05f0*/  LDS R3, [R6+0x1c] ;  /* 0x00001c0006037984 */ /* 0x01ee240000000800 */
[----:B0-----:R-:W-:-:S13]  /*0600*/  ISETP.GE.AND P1, PT, R0, R3, PT ;  /* 0x000000030000720c */ /* 0x001fda0003f26270 */
[----:B------:R0:W-:Y:S02]  /*0610*/  @P1 STS [R6], R3 ;  /* 0x0000000306001388 */ /* 0x0001e40000000800 */
.L_x_16:
[----:B------:R-:W-:Y:S05]  /*0620*/  BSYNC.RECONVERGENT B0 ;  /* 0x0000000000007941 */ /* 0x000fea0003800200 */
.L_x_15:
[----:B------:R-:W-:Y:S06]  /*0630*/  BAR.SYNC.DEFER_BLOCKING 0x0 ;  /* 0x0000000000007b1d */ /* 0x000fec0000010000 */
[----:B------:R-:W-:Y:S04]  /*0640*/  BSSY.RECONVERGENT B0, `(.L_x_17) ;  /* 0x0000006000007945 */ /* 0x000fe80003800200 */
[----:B------:R-:W-:Y:S05]  /*0650*/  @P0 BRA `(.L_x_18) ;  /* 0x0000000000100947 */ /* 0x000fea0003800000 */
[----:B0-----:R-:W-:Y:S04]  /*0660*/  LDS R0, [R6] ;  /* 0x0000000006007984 */ /* 0x001fe80000000800 */
[----:B-1234-:R-:W0:Y:S02]  /*0670*/  LDS R3, [R6+0xc] ;  /* 0x00000c0006037984 */ /* 0x01ee240000000800 */
[----:B0-----:R-:W-:-:S13]  /*0680*/  ISETP.GE.AND P0, PT, R0, R3, PT ;  /* 0x000000030000720c */ /* 0x001fda0003f06270 */
[----:B------:R0:W-:Y:S02]  /*0690*/  @P0 STS [R6], R3 ;  /* 0x0000000306000388 */ /* 0x0001e40000000800 */
.L_x_18:
[----:B------:R-:W-:Y:S05]  /*06a0*/  BSYNC.RECONVERGENT B0 ;  /* 0x0000000000007941 */ /* 0x000fea0003800200 */
.L_x_17:
[----:B------:R-:W-:Y:S06]  /*06b0*/  BAR.SYNC.DEFER_BLOCKING 0x0 ;  /* 0x0000000000007b1d */ /* 0x000fec0000010000 */
[----:B------:R-:W-:Y:S04]  /*06c0*/  BSSY.RECONVERGENT B0, `(.L_x_19) ;  /* 0x0000006000007945 */ /* 0x000fe80003800200 */
[----:B------:R-:W-:Y:S05]  /*06d0*/  @P6 BRA `(.L_x_20) ;  /* 0x0000000000106947 */ /* 0x000fea0003800000 */
[----:B0-----:R-:W-:Y:S04]  /*06e0*/  LDS R0, [R6] ;  /* 0x0000000006007984 */ /* 0x001fe80000000800 */
[----:B-1234-:R-:W0:Y:S02]  /*06f0*/  LDS R3, [R6+0x4] ;  /* 0x0000040006037984 */ /* 0x01ee240000000800 */
[----:B0-----:R-:W-:-:S13]  /*0700*/  ISETP.GE.AND P0, PT, R0, R3, PT ;  /* 0x000000030000720c */ /* 0x001fda0003f06270 */
[----:B------:R0:W-:Y:S02]  /*0710*/  @P0 STS [R6], R3 ;  /* 0x0000000306000388 */ /* 0x0001e40000000800 */
.L_x_20:
[----:B------:R-:W-:Y:S05]  /*0720*/  BSYNC.RECONVERGENT B0 ;  /* 0x0000000000007941 */ /* 0x000fea0003800200 */
.L_x_19:
[----:B------:R-:W5:Y:S01]  /*0730*/  S2UR UR7, SR_CgaCtaId ;  /* 0x00000000000779c3 */ /* 0x000f620000008800 */
[----:B------:R-:W-:Y:S01]  /*0740*/  UMOV UR4, 0x400 ;  /* 0x0000040000047882 */ /* 0x000fe20000000000 */
[----:B-1----:R-:W-:Y:S02]  /*0750*/  IMAD.MOV.U32 R9, RZ, RZ, RZ ;  /* 0x000000ffff097224 */ /* 0x002fe400078e00ff */
[----:B------:R-:W-:Y:S02]  /*0760*/  IMAD.U32 R2, RZ, RZ, UR5 ;  /* 0x00000005ff027e24 */ /* 0x000fe4000f8e00ff */
[----:B0-234-:R-:W-:Y:S02]  /*0770*/  IMAD.U32 R3, RZ, RZ, UR6 ;  /* 0x00000006ff037e24 */ /* 0x01dfe4000f8e00ff */
[----:B------:R-:W-:Y:S01]  /*0780*/  IMAD.MOV.U32 R0, RZ, RZ, R7 ;  /* 0x000000ffff007224 */ /* 0x000fe200078e0007 */
[----:B-----5:R-:W-:-:S09]  /*0790*/  ULEA UR4, UR7, UR4, 0x18 ;  /* 0x0000000407047291 */ /* 0x020fd2000f8ec0ff */
[----:B------:R-:W0:Y:S03]  /*07a0*/  LDS R8, [UR4] ;  /* 0x00000004ff087984 */ /* 0x000e260008000800 */
.L_x_21:
[----:B------:R-:W0:Y:S04]  /*07b0*/  LDG.E R19, desc[UR8][R2.64+-0xc] ;  /* 0xfffff40802137981 */ /* 0x000e28000c1e1900 */
[----:B------:R-:W2:Y:S04]  /*07c0*/  LDG.E R17, desc[UR8][R2.64+-0x10] ;  /* 0xfffff00802117981 */ /* 0x000ea8000c1e1900 */
[----:B------:R-:W3:Y:S04]  /*07d0*/  LDG.E R15, desc[UR8][R2.64] ;  /* 0x00000008020f7981 */ /* 0x000ee8000c1e1900 */
[----:B------:R-:W4:Y:S04]  /*07e0*/  LDG.E R13, desc[UR8][R2.64+0x4] ;  /* 0x00000408020d7981 */ /* 0x000f28000c1e1900 */
[----:B------:R-:W5:Y:S04]  /*07f0*/  LDG.E R24, desc[UR8][R2.64+-0x8] ;  /* 0xfffff80802187981 */ /* 0x000f68000c1e1900 */
        /* <DEDUP_REMOVED lines=13> */
[----:B------:R-:W5:Y:S01]  /*08d0*/  LDG.E R21, desc[UR8][R2.64+0x38] ;  /* 0x0000380802157981 */ /* 0x000f62000c1e1900 */
[----:B0-----:R-:W-:-:S03]  /*08e0*/  ISETP.NE.AND P6, PT, R19, R8, PT ;  /* 0x000000081300720c */ /* 0x001fc60003fc5270 */
[----:B------:R-:W5:Y:S01]  /*08f0*/  LDG.E R19, desc[UR8][R2.64+0x3c] ;  /* 0x00003c0802137981 */ /* 0x000f62000c1e1900 */
[----:B--2---:R-:W-:-:S03]  /*0900*/  ISETP.NE.AND P0, PT, R17, R8, PT ;  /* 0x000000081100720c */ /* 0x004fc60003f05270 */
[----:B------:R-:W2:Y:S01]  /*0910*/  LDG.E R17, desc[UR8][R2.64+0x40] ;  /* 0x0000400802117981 */ /* 0x000ea2000c1e1900 */
[----:B---3--:R-:W-:-:S03]  /*0920*/  ISETP.NE.AND P4, PT, R15, R8, PT ;  /* 0x000000080f00720c */ /* 0x008fc60003f85270 */
[----:B------:R-:W3:Y:S01]  /*0930*/  LDG.E R15, desc[UR8][R2.64+0x44] ;  /* 0x00004408020f7981 */ /* 0x000ee2000c1e1900 */
[----:B----4-:R-:W-:-:S03]  /*0940*/  ISETP.NE.AND P3, PT, R13, R8, PT ;  /* 0x000000080d00720c */ /* 0x010fc60003f65270 */
[----:B------:R-:W4:Y:S01]  /*0950*/  LDG.E R13, desc[UR8][R2.64+0x48] ;  /* 0x00004808020d7981 */ /* 0x000f22000c1e1900 */
[-C--:B-----5:R-:W-:Y:S02]  /*0960*/  ISETP.NE.AND P5, PT, R24, R8.reuse, PT ;  /* 0x000000081800720c */ /* 0x0a0fe40003fa5270 */
[-C--:B------:R-:W-:Y:S02]  /*0970*/  ISETP.NE.AND P1, PT, R26, R8.reuse, PT ;  /* 0x000000081a00720c */ /* 0x080fe40003f25270 */
[----:B------:R-:W-:Y:S02]  /*0980*/  ISETP.NE.AND P2, PT, R11, R8, PT ;  /* 0x000000080b00720c */ /* 0x000fe40003f45270 */
[----:B------:R-:W5:Y:S01]  /*0990*/  LDG.E R11, desc[UR8][R2.64+0x4c] ;  /* 0x00004c08020b7981 */ /* 0x000f62000c1e1900 */
[C---:B------:R-:W-:Y:S01]  /*09a0*/  SEL R0, R9.reuse, R0, !P0 ;  /* 0x0000000009007207 */ /* 0x040fe20004000000 */
[----:B------:R-:W-:Y:S01]  /*09b0*/  @!P6 VIADD R0, R9, 0x1 ;  /* 0x000000010900e836 */ /* 0x000fe20000000000 */
[----:B------:R-:W-:-:S04]  /*09c0*/  ISETP.NE.AND P0, PT, R12, R8, PT ;  /* 0x000000080c00720c */ /* 0x000fc80003f05270 */
[C---:B------:R-:W-:Y:S01]  /*09d0*/  @!P5 VIADD R0, R9.reuse, 0x2 ;  /* 0x000000020900d836 */ /* 0x040fe20000000000 */
[----:B------:R-:W5:Y:S01]  /*09e0*/  LDG.E R12, desc[UR8][R2.64+0x50] ;  /* 0x00005008020c7981 */ /* 0x000f62000c1e1900 */
[-C--:B------:R-:W-:Y:S01]  /*09f0*/  ISETP.NE.AND P6, PT, R10, R8.reuse, PT ;  /* 0x000000080a00720c */ /* 0x080fe20003fc5270 */
[----:B------:R-:W-:Y:S02]  /*0a00*/  @!P1 VIADD R0, R9, 0x3 ;  /* 0x0000000309009836 */ /* 0x000fe40000000000 */
[----:B------:R-:W5:Y:S01]  /*0a10*/  LDG.E R10, desc[UR8][R2.64+0x54] ;  /* 0x00005408020a7981 */ /* 0x000f62000c1e1900 */
[----:B------:R-:W-:-:S03]  /*0a20*/  ISETP.NE.AND P5, PT, R29, R8, PT ;  /* 0x000000081d00720c */ /* 0x000fc60003fa5270 */
[----:B------:R-:W5:Y:S01]  /*0a30*/  LDG.E R29, desc[UR8][R2.64+0x58] ;  /* 0x00005808021d7981 */ /* 0x000f62000c1e1900 */
[----:B------:R-:W-:-:S03]  /*0a40*/  ISETP.NE.AND P1, PT, R16, R8, PT ;  /* 0x000000081000720c */ /* 0x000fc60003f25270 */
[----:B------:R-:W5:Y:S01]  /*0a50*/  LDG.E R16, desc[UR8][R2.64+0x5c] ;  /* 0x00005c0802107981 */ /* 0x000f62000c1e1900 */
[C---:B------:R-:W-:Y:S01]  /*0a60*/  @!P4 VIADD R0, R9.reuse, 0x4 ;  /* 0x000000040900c836 */ /* 0x040fe20000000000 */
[-C--:B------:R-:W-:Y:S01]  /*0a70*/  ISETP.NE.AND P4, PT, R22, R8.reuse, PT ;  /* 0x000000081600720c */ /* 0x080fe20003f85270 */
[C---:B------:R-:W-:Y:S01]  /*0a80*/  @!P3 VIADD R0, R9.reuse, 0x5 ;  /* 0x000000050900b836 */ /* 0x040fe20000000000 */
[----:B------:R-:W5:Y:S01]  /*0a90*/  LDG.E R22, desc[UR8][R2.64+0x60] ;  /* 0x0000600802167981 */ /* 0x000f62000c1e1900 */
[-C--:B------:R-:W-:Y:S01]  /*0aa0*/  ISETP.NE.AND P3, PT, R20, R8.reuse, PT ;  /* 0x000000081400720c */ /* 0x080fe20003f65270 */
[C---:B------:R-:W-:Y:S02]  /*0ab0*/  @!P2 VIADD R0, R9.reuse, 0x6 ;  /* 0x000000060900a836 */ /* 0x040fe40000000000 */
[----:B------:R-:W5:Y:S01]  /*0ac0*/  LDG.E R20, desc[UR8][R2.64+0x64] ;  /* 0x0000640802147981 */ /* 0x000f62000c1e1900 */
[----:B------:R-:W-:Y:S01]  /*0ad0*/  ISETP.NE.AND P2, PT, R18, R8, PT ;  /* 0x000000081200720c */ /* 0x000fe20003f45270 */
[----:B------:R-:W-:-:S02]  /*0ae0*/  @!P0 VIADD R0, R9, 0x7 ;  /* 0x0000000709008836 */ /* 0x000fc40000000000 */
[----:B------:R-:W5:Y:S01]  /*0af0*/  LDG.E R18, desc[UR8][R2.64+0x68] ;  /* 0x0000680802127981 */ /* 0x000f62000c1e1900 */
[----:B------:R-:W-:-:S03]  /*0b00*/  ISETP.NE.AND P0, PT, R14, R8, PT ;  /* 0x000000080e00720c */ /* 0x000fc60003f05270 */
[----:B------:R-:W5:Y:S01]  /*0b10*/  LDG.E R14, desc[UR8][R2.64+0x6c] ;  /* 0x00006c08020e7981 */ /* 0x000f62000c1e1900 */
[----:B------:R-:W-:Y:S01]  /*0b20*/  @!P6 VIADD R0, R9, 0x8 ;  /* 0x000000080900e836 */ /* 0x000fe20000000000 */
[-C--:B------:R-:W-:Y:S01]  /*0b30*/  ISETP.NE.AND P6, PT, R27, R8.reuse, PT ;  /* 0x000000081b00720c */ /* 0x080fe20003fc5270 */
[----:B------:R-:W-:Y:S01]  /*0b40*/  @!P5 VIADD R0, R9, 0x9 ;  /* 0x000000090900d836 */ /* 0x000fe20000000000 */
[----:B------:R-:W5:Y:S01]  /*0b50*/  LDG.E R27, desc[UR8][R2.64+0x70] ;  /* 0x00007008021b7981 */ /* 0x000f62000c1e1900 */
[-C--:B------:R-:W-:Y:S01]  /*0b60*/  ISETP.NE.AND P5, PT, R25, R8.reuse, PT ;  /* 0x000000081900720c */ /* 0x080fe20003fa5270 */
[----:B------:R-:W-:Y:S02]  /*0b70*/  @!P1 VIADD R0, R9, 0xa ;  /* 0x0000000a09009836 */ /* 0x000fe40000000000 */
[----:B------:R-:W5:Y:S01]  /*0b80*/  LDG.E R25, desc[UR8][R2.64+0x74] ;  /* 0x0000740802197981 */ /* 0x000f62000c1e1900 */
[----:B------:R-:W-:Y:S01]  /*0b90*/  ISETP.NE.AND P1, PT, R23, R8, PT ;  /* 0x000000081700720c */ /* 0x000fe20003f25270 */
[----:B------:R-:W-:-:S02]  /*0ba0*/  @!P4 VIADD R0, R9, 0xb ;  /* 0x0000000b0900c836 */ /* 0x000fc40000000000 */
[----:B------:R-:W5:Y:S01]  /*0bb0*/  LDG.E R23, desc[UR8][R2.64+0x78] ;  /* 0x0000780802177981 */ /* 0x000f62000c1e1900 */
[----:B------:R-:W-:-:S03]  /*0bc0*/  ISETP.NE.AND P4, PT, R21, R8, PT ;  /* 0x000000081500720c */ /* 0x000fc60003f85270 */
[----:B------:R-:W5:Y:S01]  /*0bd0*/  LDG.E R21, desc[UR8][R2.64+0x7c] ;  /* 0x00007c0802157981 */ /* 0x000f62000c1e1900 */
[C---:B------:R-:W-:Y:S02]  /*0be0*/  @!P3 VIADD R0, R9.reuse, 0xc ;  /* 0x0000000c0900b836 */ /* 0x040fe40000000000 */
[C---:B------:R-:W-:Y:S02]  /*0bf0*/  @!P2 VIADD R0, R9.reuse, 0xd ;  /* 0x0000000d0900a836 */ /* 0x040fe40000000000 */
[C---:B------:R-:W-:Y:S02]  /*0c00*/  @!P0 VIADD R0, R9.reuse, 0xe ;  /* 0x0000000e09008836 */ /* 0x040fe40000000000 */
[----:B------:R-:W-:Y:S01]  /*0c10*/  @!P6 VIADD R0, R9, 0xf ;  /* 0x0000000f0900e836 */ /* 0x000fe20000000000 */
[-C--:B------:R-:W-:Y:S02]  /*0c20*/  ISETP.NE.AND P3, PT, R19, R8.reuse, PT ;  /* 0x000000081300720c */ /* 0x080fe40003f65270 */
[----:B------:R-:W5:Y:S01]  /*0c30*/  LDG.E R19, desc[UR8][R2.64+0x80] ;  /* 0x0000800802137981 */ /* 0x000f62000c1e1900 */
[----:B--2---:R-:W-:-:S03]  /*0c40*/  ISETP.NE.AND P2, PT, R17, R8, PT ;  /* 0x000000081100720c */ /* 0x004fc60003f45270 */
[----:B------:R-:W2:Y:S01]  /*0c50*/  LDG.E R17, desc[UR8][R2.64+0x84] ;  /* 0x0000840802117981 */ /* 0x000ea2000c1e1900 */
[----:B---3--:R-:W-:-:S03]  /*0c60*/  ISETP.NE.AND P0, PT, R15, R8, PT ;  /* 0x000000080f00720c */ /* 0x008fc60003f05270 */
[----:B------:R-:W3:Y:S01]  /*0c70*/  LDG.E R15, desc[UR8][R2.64+0x88] ;  /* 0x00008808020f7981 */ /* 0x000ee2000c1e1900 */
[----:B----4-:R-:W-:-:S03]  /*0c80*/  ISETP.NE.AND P6, PT, R13, R8, PT ;  /* 0x000000080d00720c */ /* 0x010fc60003fc5270 */
[----:B------:R-:W4:Y:S01]  /*0c90*/  LDG.E R13, desc[UR8][R2.64+0x8c] ;  /* 0x00008c08020d7981 */ /* 0x000f22000c1e1900 */
[C---:B------:R-:W-:Y:S02]  /*0ca0*/  @!P5 VIADD R0, R9.reuse, 0x10 ;  /* 0x000000100900d836 */ /* 0x040fe40000000000 */
[----:B------:R-:W-:Y:S01]  /*0cb0*/  @!P1 VIADD R0, R9, 0x11 ;  /* 0x0000001109009836 */ /* 0x000fe20000000000 */
[-C--:B-----5:R-:W-:Y:S01]  /*0cc0*/  ISETP.NE.AND P1, PT, R11, R8.reuse, PT ;  /* 0x000000080b00720c */ /* 0x0a0fe20003f25270 */
[C---:B------:R-:W-:Y:S02]  /*0cd0*/  @!P4 VIADD R0, R9.reuse, 0x12 ;  /* 0x000000120900c836 */ /* 0x040fe40000000000 */
[C---:B------:R-:W-:Y:S02]  /*0ce0*/  @!P3 VIADD R0, R9.reuse, 0x13 ;  /* 0x000000130900b836 */ /* 0x040fe40000000000 */
[C---:B------:R-:W-:Y:S01]  /*0cf0*/  @!P2 VIADD R0, R9.reuse, 0x14 ;  /* 0x000000140900a836 */ /* 0x040fe20000000000 */
[-C--:B------:R-:W-:Y:S01]  /*0d00*/  ISETP.NE.AND P2, PT, R12, R8.reuse, PT ;  /* 0x000000080c00720c */ /* 0x080fe20003f45270 */
[C---:B------:R-:W-:Y:S01]  /*0d10*/  @!P0 VIADD R0, R9.reuse, 0x15 ;  /* 0x0000001509008836 */ /* 0x040fe20000000000 */
[-C--:B------:R-:W-:Y:S01]  /*0d20*/  ISETP.NE.AND P0, PT, R10, R8.reuse, PT ;  /* 0x000000080a00720c */ /* 0x080fe20003f05270 */
[----:B------:R-:W-:Y:S01]  /*0d30*/  @!P6 VIADD R0, R9, 0x16 ;  /* 0x000000160900e836 */ /* 0x000fe20000000000 */
[----:B------:R-:W-:-:S03]  /*0d40*/  ISETP.NE.AND P3, PT, R29, R8, PT ;  /* 0x000000081d00720c */ /* 0x000fc60003f65270 */
[----:B------:R-:W-:Y:S01]  /*0d50*/  @!P1 VIADD R0, R9, 0x17 ;  /* 0x0000001709009836 */ /* 0x000fe20000000000 */
[----:B------:R-:W-:-:S05]  /*0d60*/  ISETP.NE.AND P1, PT, R16, R8, PT ;  /* 0x000000081000720c */ /* 0x000fca0003f25270 */
        /* <DEDUP_REMOVED lines=8> */
[----:B------:R-:W-:Y:S01]  /*0df0*/  @!P2 VIADD R0, R9, 0x1c ;  /* 0x0000001c0900a836 */ /* 0x000fe20000000000 */
[-C--:B------:R-:W-:Y:S01]  /*0e00*/  ISETP.NE.AND P2, PT, R27, R8.reuse, PT ;  /* 0x000000081b00720c */ /* 0x080fe20003f45270 */
[----:B------:R-:W-:Y:S01]  /*0e10*/  @!P0 VIADD R0, R9, 0x1d ;  /* 0x0000001d09008836 */ /* 0x000fe20000000000 */
[-C--:B------:R-:W-:Y:S01]  /*0e20*/  ISETP.NE.AND P0, PT, R25, R8.reuse, PT ;  /* 0x000000081900720c */ /* 0x080fe20003f05270 */
[----:B------:R-:W-:Y:S01]  /*0e30*/  @!P3 VIADD R0, R9, 0x1e ;  /* 0x0000001e0900b836 */ /* 0x000fe20000000000 */
[----:B------:R-:W-:-:S03]  /*0e40*/  ISETP.NE.AND P3, PT, R23, R8, PT ;  /* 0x000000081700720c */ /* 0x000fc60003f65270 */
[----:B------:R-:W-:Y:S01]  /*0e50*/  @!P1 VIADD R0, R9, 0x1f ;  /* 0x0000001f09009836 */ /* 0x000fe20000000000 */
[----:B------:R-:W-:-:S05]  /*0e60*/  ISETP.NE.AND P1, PT, R21, R8, PT ;  /* 0x000000081500720c */ /* 0x000fca0003f25270 */
[C---:B------:R-:W-:Y:S02]  /*0e70*/  @!P2 VIADD R0, R9.reuse, 0x20 ;  /* 0x000000200900a836 */ /* 0x040fe40000000000 */
[C---:B------:R-:W-:Y:S02]  /*0e80*/  @!P0 VIADD R0, R9.reuse, 0x21 ;  /* 0x0000002109008836 */ /* 0x040fe40000000000 */
[----:B------:R-:W-:-:S04]  /*0e90*/  @!P3 VIADD R0, R9, 0x22 ;  /* 0x000000220900b836 */ /* 0x000fc80000000000 */
[----:B------:R-:W-:Y:S01]  /*0ea0*/  @!P1 VIADD R0, R9, 0x23 ;  /* 0x0000002309009836 */ /* 0x000fe20000000000 */
[-C--:B------:R-:W-:Y:S02]  /*0eb0*/  ISETP.NE.AND P2, PT, R19, R8.reuse, PT ;  /* 0x000000081300720c */ /* 0x080fe40003f45270 */
[-C--:B--2---:R-:W-:Y:S02]  /*0ec0*/  ISETP.NE.AND P0, PT, R17, R8.reuse, PT ;  /* 0x000000081100720c */ /* 0x084fe40003f05270 */
[-C--:B---3--:R-:W-:Y:S02]  /*0ed0*/  ISETP.NE.AND P3, PT, R15, R8.reuse, PT ;  /* 0x000000080f00720c */ /* 0x088fe40003f65270 */
[----:B----4-:R-:W-:-:S07]  /*0ee0*/  ISETP.NE.AND P1, PT, R13, R8, PT ;  /* 0x000000080d00720c */ /* 0x010fce0003f25270 */
[C---:B------:R-:W-:Y:S02]  /*0ef0*/  @!P2 VIADD R0, R9.reuse, 0x24 ;  /* 0x000000240900a836 */ /* 0x040fe40000000000 */
[C---:B------:R-:W-:Y:S02]  /*0f00*/  @!P0 VIADD R0, R9.reuse, 0x25 ;  /* 0x0000002509008836 */ /* 0x040fe40000000000 */
[C---:B------:R-:W-:Y:S02]  /*0f10*/  @!P3 VIADD R0, R9.reuse, 0x26 ;  /* 0x000000260900b836 */ /* 0x040fe40000000000 */
[C---:B------:R-:W-:Y:S02]  /*0f20*/  @!P1 VIADD R0, R9.reuse, 0x27 ;  /* 0x0000002709009836 */ /* 0x040fe40000000000 */
[----:B------:R-:W-:-:S05]  /*0f30*/  VIADD R9, R9, 0x28 ;  /* 0x0000002809097836 */ /* 0x000fca0000000000 */
[----:B------:R-:W-:Y:S02]  /*0f40*/  ISETP.NE.AND P0, PT, R9, 0x3e8, PT ;  /* 0x000003e80900780c */ /* 0x000fe40003f05270 */
[----:B------:R-:W-:-:S05]  /*0f50*/  IADD3 R2, P1, PT, R2, 0xa0, RZ ;  /* 0x000000a002027810 */ /* 0x000fca0007f3e0ff */
[----:B------:R-:W-:-:S06]  /*0f60*/  IMAD.X R3, RZ, RZ, R3, P1 ;  /* 0x000000ffff037224 */ /* 0x000fcc00008e0603 */
[----:B------:R-:W-:Y:S05]  /*0f70*/  @P0 BRA `(.L_x_21) ;  /* 0xfffffff8000c0947 */ /* 0x000fea000383ffff */
[----:B------:R-:W0:Y:S02]  /*0f80*/  LDC.64 R2, c[0x0][0x380] ;  /* 0x0000e000ff027b82 */ /* 0x000e240000000a00 */
[----:B0-----:R-:W-:-:S05]  /*0f90*/  IMAD.WIDE.U32 R10, R7, 0x4, R2 ;  /* 0x00000004070a7825 */ /* 0x001fca00078e0002 */
[----:B------:R-:W2:Y:S02]  /*0fa0*/  LDG.E R13, desc[UR8][R10.64] ;  /* 0x000000080a0d7981 */ /* 0x000ea4000c1e1900 */
[----:B--2---:R-:W-:-:S13]  /*0fb0*/  ISETP.GT.AND P0, PT, R8, R13, PT ;  /* 0x0000000d0800720c */ /* 0x004fda0003f04270 */
[----:B------:R-:W-:Y:S05]  /*0fc0*/  @P0 BRA `(.L_x_22) ;  /* 0x0000000000100947 */ /* 0x000fea0003800000 */
[----:B------:R-:W-:-:S05]  /*0fd0*/  IMAD.WIDE.U32 R2, R0, 0x4, R2 ;  /* 0x0000000400027825 */ /* 0x000fca00078e0002 */
[----:B------:R-:W2:Y:S04]  /*0fe0*/  LDG.E R9, desc[UR8][R2.64] ;  /* 0x0000000802097981 */ /* 0x000ea8000c1e1900 */
[----:B--2---:R0:W-:Y:S04]  /*0ff0*/  STG.E desc[UR8][R10.64], R9 ;  /* 0x000000090a007986 */ /* 0x0041e8000c101908 */
[----:B------:R0:W-:Y:S02]  /*1000*/  STG.E desc[UR8][R2.64], R13 ;  /* 0x0000000d02007986 */ /* 0x0001e4000c101908 */
.L_x_22:
[----:B------:R-:W-:-:S05]  /*1010*/  VIADD R7, R7, 0x1 ;  /* 0x0000000107077836 */ /* 0x000fca0000000000 */
[----:B------:R-:W-:-:S13]  /*1020*/  ISETP.NE.AND P0, PT, R7, 0x3e8, PT ;  /* 0x000003e80700780c */ /* 0x000fda0003f05270 */
[----:B------:R-:W-:Y:S05]  /*1030*/  @P0 BRA `(.L_x_23) ;  /* 0xfffffff0002c0947 */ /* 0x000fea000383ffff */
[----:B------:R-:W-:Y:S06]  /*1040*/  BAR.SYNC.DEFER_BLOCKING 0x0 ;  /* 0x0000000000007b1d */ /* 0x000fec0000010000 */
[----:B------:R-:W-:Y:S05]  /*1050*/  EXIT ;  /* 0x000000000000794d */ /* 0x000fea0003800000 */
.L_x_24:
[----:B------:R-:W-:-:S00]  /*1060*/  BRA `(.L_x_24) ;  /* 0xfffffffc00fc7947 */ /* 0x000fc0000383ffff */
[----:B------:R-:W-:-:S00]  /*1070*/  NOP ;  /* 0x0000000000007918 */ /* 0x000fc00000000000 */
        /* <DEDUP_REMOVED lines=8> */
.L_x_25:


//--------------------- .nv.shared._Z16gpuSelectionSortPi --------------------------
	.section	.nv.shared._Z16gpuSelectionSortPi,"aw",@nobits
	.sectionflags	@""
	.align	4
.nv.shared._Z16gpuSelectionSortPi:
	.zero		5024


//--------------------- .nv.shared.reserved.0     --------------------------
	.section	.nv.shared.reserved.0,"aw",@nobits
	.weak		__nv_reservedSMEM_offset_0_alias
	.size		__nv_reservedSMEM_offset_0_alias, 0, 64
	.other		__nv_reservedSMEM_offset_0_alias,@"STO_CUDA_RESERVED_SHARED STV_DEFAULT"
__nv_reservedSMEM_offset_0_alias:
	.zero		0
	.zero		64


//--------------------- .nv.constant0._Z16gpuSelectionSortPi --------------------------
	.section	.nv.constant0._Z16gpuSelectionSortPi,"a",@progbits
	.sectionflags	@""
	.align	4
.nv.constant0._Z16gpuSelectionSortPi:
	.zero		904


//--------------------- SYMBOLS --------------------------

	.type		.nv.reservedSmem.offset0,@object
	.size		.nv.reservedSmem.offset0,0x4
	.type		.nv.reservedSmem.cap,@object
	.size		.nv.reservedSmem.cap,0x4
